//
// Generated by NVIDIA NVVM Compiler
//
// Compiler Build ID: CL-36424714
// Cuda compilation tools, release 13.0, V13.0.88
// Based on NVVM 20.0.0
//

.version 9.0
.target sm_100
.address_size 64

	// .globl	_Z6getMinPfmS_Pm
// _ZZ6getMinPfmS_PmE8smem_val has been demoted
// _ZZ6getMinPfmS_PmE8smem_idx has been demoted

.visible .entry _Z6getMinPfmS_Pm(
	.param .u64 .ptr .align 1 _Z6getMinPfmS_Pm_param_0,
	.param .u64 _Z6getMinPfmS_Pm_param_1,
	.param .u64 .ptr .align 1 _Z6getMinPfmS_Pm_param_2,
	.param .u64 .ptr .align 1 _Z6getMinPfmS_Pm_param_3
)
{
	.reg .pred 	%p<32>;
	.reg .b32 	%r<16>;
	.reg .b32 	%f<42>;
	.reg .b64 	%rd<38>;
	// demoted variable
	.shared .align 4 .b8 _ZZ6getMinPfmS_PmE8smem_val[512];
	// demoted variable
	.shared .align 8 .b8 _ZZ6getMinPfmS_PmE8smem_idx[1024];
	ld.param.u64 	%rd12, [_Z6getMinPfmS_Pm_param_0];
	ld.param.u64 	%rd13, [_Z6getMinPfmS_Pm_param_1];
	ld.param.u64 	%rd14, [_Z6getMinPfmS_Pm_param_2];
	ld.param.u64 	%rd15, [_Z6getMinPfmS_Pm_param_3];
	mov.u32 	%r1, %tid.x;
	mov.u32 	%r2, %ctaid.x;
	shl.b32 	%r6, %r2, 9;
	add.s32 	%r7, %r6, %r1;
	cvt.u64.u32 	%rd1, %r7;
	setp.le.u64 	%p1, %rd13, %rd1;
	mov.f32 	%f40, 0f7F800000;
	mov.u64 	%rd36, %rd1;
	@%p1 bra 	$L__BB0_7;
	cvta.to.global.u64 	%rd16, %rd12;
	shl.b64 	%rd17, %rd1, 2;
	add.s64 	%rd2, %rd16, %rd17;
	ld.global.f32 	%f40, [%rd2];
	add.s64 	%rd3, %rd1, 128;
	setp.ge.u64 	%p2, %rd3, %rd13;
	mov.u64 	%rd36, %rd1;
	@%p2 bra 	$L__BB0_3;
	ld.global.f32 	%f13, [%rd2+512];
	setp.lt.f32 	%p3, %f13, %f40;
	selp.f32 	%f40, %f13, %f40, %p3;
	selp.b64 	%rd36, %rd3, %rd1, %p3;
$L__BB0_3:
	add.s64 	%rd6, %rd1, 256;
	setp.ge.u64 	%p4, %rd6, %rd13;
	@%p4 bra 	$L__BB0_5;
	ld.global.f32 	%f14, [%rd2+1024];
	setp.lt.f32 	%p5, %f14, %f40;
	selp.f32 	%f40, %f14, %f40, %p5;
	selp.b64 	%rd36, %rd6, %rd36, %p5;
$L__BB0_5:
	add.s64 	%rd9, %rd1, 384;
	setp.ge.u64 	%p6, %rd9, %rd13;
	@%p6 bra 	$L__BB0_7;
	ld.global.f32 	%f15, [%rd2+1536];
	setp.lt.f32 	%p7, %f15, %f40;
	selp.f32 	%f40, %f15, %f40, %p7;
	selp.b64 	%rd36, %rd9, %rd36, %p7;
$L__BB0_7:
	shl.b32 	%r9, %r1, 2;
	mov.u32 	%r10, _ZZ6getMinPfmS_PmE8smem_val;
	add.s32 	%r3, %r10, %r9;
	st.shared.f32 	[%r3], %f40;
	shl.b32 	%r11, %r1, 3;
	mov.u32 	%r12, _ZZ6getMinPfmS_PmE8smem_idx;
	add.s32 	%r4, %r12, %r11;
	st.shared.u64 	[%r4], %rd36;
	bar.sync 	0;
	mov.u32 	%r5, %ntid.x;
	setp.lt.u32 	%p8, %r5, 1024;
	setp.gt.u32 	%p9, %r1, 511;
	or.pred  	%p10, %p8, %p9;
	@%p10 bra 	$L__BB0_10;
	ld.shared.f32 	%f8, [%r3+2048];
	ld.shared.f32 	%f16, [%r3];
	setp.geu.f32 	%p11, %f8, %f16;
	@%p11 bra 	$L__BB0_10;
	st.shared.f32 	[%r3], %f8;
	ld.shared.u64 	%rd18, [%r4+4096];
	st.shared.u64 	[%r4], %rd18;
$L__BB0_10:
	bar.sync 	0;
	setp.lt.u32 	%p12, %r5, 512;
	setp.gt.u32 	%p13, %r1, 255;
	or.pred  	%p14, %p12, %p13;
	@%p14 bra 	$L__BB0_13;
	ld.shared.f32 	%f9, [%r3+1024];
	ld.shared.f32 	%f17, [%r3];
	setp.geu.f32 	%p15, %f9, %f17;
	@%p15 bra 	$L__BB0_13;
	st.shared.f32 	[%r3], %f9;
	ld.shared.u64 	%rd19, [%r4+2048];
	st.shared.u64 	[%r4], %rd19;
$L__BB0_13:
	bar.sync 	0;
	setp.lt.u32 	%p16, %r5, 256;
	setp.gt.u32 	%p17, %r1, 127;
	or.pred  	%p18, %p16, %p17;
	@%p18 bra 	$L__BB0_16;
	ld.shared.f32 	%f10, [%r3+512];
	ld.shared.f32 	%f18, [%r3];
	setp.geu.f32 	%p19, %f10, %f18;
	@%p19 bra 	$L__BB0_16;
	st.shared.f32 	[%r3], %f10;
	ld.shared.u64 	%rd20, [%r4+1024];
	st.shared.u64 	[%r4], %rd20;
$L__BB0_16:
	bar.sync 	0;
	setp.lt.u32 	%p20, %r5, 128;
	setp.gt.u32 	%p21, %r1, 63;
	or.pred  	%p22, %p20, %p21;
	@%p22 bra 	$L__BB0_19;
	ld.shared.f32 	%f11, [%r3+256];
	ld.shared.f32 	%f19, [%r3];
	setp.geu.f32 	%p23, %f11, %f19;
	@%p23 bra 	$L__BB0_19;
	st.shared.f32 	[%r3], %f11;
	ld.shared.u64 	%rd21, [%r4+512];
	st.shared.u64 	[%r4], %rd21;
$L__BB0_19:
	bar.sync 	0;
	setp.gt.u32 	%p24, %r1, 31;
	@%p24 bra 	$L__BB0_34;
	ld.volatile.shared.f32 	%f20, [%r3+128];
	ld.volatile.shared.f32 	%f21, [%r3];
	setp.geu.f32 	%p25, %f20, %f21;
	@%p25 bra 	$L__BB0_22;
	ld.volatile.shared.f32 	%f22, [%r3+128];
	st.volatile.shared.f32 	[%r3], %f22;
	ld.volatile.shared.u64 	%rd22, [%r4+256];
	st.volatile.shared.u64 	[%r4], %rd22;
$L__BB0_22:
	ld.volatile.shared.f32 	%f23, [%r3+64];
	ld.volatile.shared.f32 	%f24, [%r3];
	setp.geu.f32 	%p26, %f23, %f24;
	@%p26 bra 	$L__BB0_24;
	ld.volatile.shared.f32 	%f25, [%r3+64];
	st.volatile.shared.f32 	[%r3], %f25;
	ld.volatile.shared.u64 	%rd23, [%r4+128];
	st.volatile.shared.u64 	[%r4], %rd23;
$L__BB0_24:
	ld.volatile.shared.f32 	%f26, [%r3+32];
	ld.volatile.shared.f32 	%f27, [%r3];
	setp.geu.f32 	%p27, %f26, %f27;
	@%p27 bra 	$L__BB0_26;
	ld.volatile.shared.f32 	%f28, [%r3+32];
	st.volatile.shared.f32 	[%r3], %f28;
	ld.volatile.shared.u64 	%rd24, [%r4+64];
	st.volatile.shared.u64 	[%r4], %rd24;
$L__BB0_26:
	ld.volatile.shared.f32 	%f29, [%r3+16];
	ld.volatile.shared.f32 	%f30, [%r3];
	setp.geu.f32 	%p28, %f29, %f30;
	@%p28 bra 	$L__BB0_28;
	ld.volatile.shared.f32 	%f31, [%r3+16];
	st.volatile.shared.f32 	[%r3], %f31;
	ld.volatile.shared.u64 	%rd25, [%r4+32];
	st.volatile.shared.u64 	[%r4], %rd25;
$L__BB0_28:
	ld.volatile.shared.f32 	%f32, [%r3+8];
	ld.volatile.shared.f32 	%f33, [%r3];
	setp.geu.f32 	%p29, %f32, %f33;
	@%p29 bra 	$L__BB0_30;
	ld.volatile.shared.f32 	%f34, [%r3+8];
	st.volatile.shared.f32 	[%r3], %f34;
	ld.volatile.shared.u64 	%rd26, [%r4+16];
	st.volatile.shared.u64 	[%r4], %rd26;
$L__BB0_30:
	ld.volatile.shared.f32 	%f35, [%r3+4];
	ld.volatile.shared.f32 	%f36, [%r3];
	setp.geu.f32 	%p30, %f35, %f36;
	@%p30 bra 	$L__BB0_32;
	ld.volatile.shared.f32 	%f37, [%r3+4];
	st.volatile.shared.f32 	[%r3], %f37;
	ld.volatile.shared.u64 	%rd27, [%r4+8];
	st.volatile.shared.u64 	[%r4], %rd27;
$L__BB0_32:
	setp.ne.s32 	%p31, %r1, 0;
	@%p31 bra 	$L__BB0_34;
	ld.shared.f32 	%f38, [_ZZ6getMinPfmS_PmE8smem_val];
	cvta.to.global.u64 	%rd28, %rd14;
	mul.wide.u32 	%rd29, %r2, 4;
	add.s64 	%rd30, %rd28, %rd29;
	st.global.f32 	[%rd30], %f38;
	ld.shared.u64 	%rd31, [_ZZ6getMinPfmS_PmE8smem_idx];
	cvta.to.global.u64 	%rd32, %rd15;
	mul.wide.u32 	%rd33, %r2, 8;
	add.s64 	%rd34, %rd32, %rd33;
	st.global.u64 	[%rd34], %rd31;
$L__BB0_34:
	ret;

}


// ===== COMPILED SASS (sm_100) =====

	.target	sm_100

	.elftype	@"ET_EXEC"


//--------------------- .note.nv.tkinfo           --------------------------
	.section	.note.nv.tkinfo,"",@"SHT_NOTE"
	.sectionflags	@"SHF_NOTE_NV_TKINFO"
	.tkinfo
        /*0018*/ 	.word	0x00000002
        /*0030*/ 	.string	""
        /*0030*/ 	.string	"ptxas"
        /*0030*/ 	.string	"Cuda compilation tools, release 13.0, V13.0.88"
        /*0030*/ 	.string	"Build cuda_13.0.r13.0/compiler.36424714_0"
        /*0030*/ 	.string	"-arch sm_100 -m 64 "



//--------------------- .note.nv.cuinfo           --------------------------
	.section	.note.nv.cuinfo,"",@"SHT_NOTE"
	.sectionflags	@"SHF_NOTE_NV_CUINFO"
        /*0018*/ 	.short	0x0002
        /*001a*/ 	.short	0x0064
        /*001c*/ 	.short	0x0082
	.zero		2


//--------------------- .nv.info                  --------------------------
	.section	.nv.info,"",@"SHT_CUDA_INFO"
	.align	4


	//----- nvinfo : EIATTR_REGCOUNT
	.align		4
        /*0000*/ 	.byte	0x04, 0x2f
        /*0002*/ 	.short	(.L_1 - .L_0)
	.align		4
.L_0:
        /*0004*/ 	.word	index@(_Z6getMinPfmS_Pm)
        /*0008*/ 	.word	0x00000014


	//----- nvinfo : EIATTR_FRAME_SIZE
	.align		4
.L_1:
        /*000c*/ 	.byte	0x04, 0x11
        /*000e*/ 	.short	(.L_3 - .L_2)
	.align		4
.L_2:
        /*0010*/ 	.word	index@(_Z6getMinPfmS_Pm)
        /*0014*/ 	.word	0x00000000


	//----- nvinfo : EIATTR_MIN_STACK_SIZE
	.align		4
.L_3:
        /*0018*/ 	.byte	0x04, 0x12
        /*001a*/ 	.short	(.L_5 - .L_4)
	.align		4
.L_4:
        /*001c*/ 	.word	index@(_Z6getMinPfmS_Pm)
        /*0020*/ 	.word	0x00000000
.L_5:


//--------------------- .nv.compat                --------------------------
	.section	.nv.compat,"",@"SHT_CUDA_COMPAT_INFO"
	.align	4
        /*0000*/ 	.byte	0x02, 0x09, 0x00, 0x00, 0x02, 0x02, 0x01, 0x00, 0x02, 0x05, 0x05, 0x00, 0x03, 0x07, 0x01, 0x01
        /*0010*/ 	.byte	0x02, 0x03, 0x00, 0x00, 0x02, 0x06, 0x01, 0x00, 0x04, 0x0b, 0x08, 0x00, 0x09, 0x00, 0x00, 0x00
        /*0020*/ 	.byte	0x00, 0x00, 0x00, 0x00


//--------------------- .nv.info._Z6getMinPfmS_Pm --------------------------
	.section	.nv.info._Z6getMinPfmS_Pm,"",@"SHT_CUDA_INFO"
	.sectionflags	@""
	.align	4


	//----- nvinfo : EIATTR_CUDA_API_VERSION
	.align		4
        /*0000*/ 	.byte	0x04, 0x37
        /*0002*/ 	.short	(.L_7 - .L_6)
.L_6:
        /*0004*/ 	.word	0x00000082


	//----- nvinfo : EIATTR_KPARAM_INFO
	.align		4
.L_7:
        /*0008*/ 	.byte	0x04, 0x17
        /*000a*/ 	.short	(.L_9 - .L_8)
.L_8:
        /*000c*/ 	.word	0x00000000
        /*0010*/ 	.short	0x0003
        /*0012*/ 	.short	0x0018
        /*0014*/ 	.byte	0x00, 0xf5, 0x21, 0x00


	//----- nvinfo : EIATTR_KPARAM_INFO
	.align		4
.L_9:
        /*0018*/ 	.byte	0x04, 0x17
        /*001a*/ 	.short	(.L_11 - .L_10)
.L_10:
        /*001c*/ 	.word	0x00000000
        /*0020*/ 	.short	0x0002
        /*0022*/ 	.short	0x0010
        /*0024*/ 	.byte	0x00, 0xf5, 0x21, 0x00


	//----- nvinfo : EIATTR_KPARAM_INFO
	.align		4
.L_11:
        /*0028*/ 	.byte	0x04, 0x17
        /*002a*/ 	.short	(.L_13 - .L_12)
.L_12:
        /*002c*/ 	.word	0x00000000
        /*0030*/ 	.short	0x0001
        /*0032*/ 	.short	0x0008
        /*0034*/ 	.byte	0x00, 0xf0, 0x21, 0x00


	//----- nvinfo : EIATTR_KPARAM_INFO
	.align		4
.L_13:
        /*0038*/ 	.byte	0x04, 0x17
        /*003a*/ 	.short	(.L_15 - .L_14)
.L_14:
        /*003c*/ 	.word	0x00000000
        /*0040*/ 	.short	0x0000
        /*0042*/ 	.short	0x0000
        /*0044*/ 	.byte	0x00, 0xf5, 0x21, 0x00


	//----- nvinfo : EIATTR_SPARSE_MMA_MASK
	.align		4
.L_15:
        /*0048*/ 	.byte	0x03, 0x50
        /*004a*/ 	.short	0x0000


	//----- nvinfo : EIATTR_MAXREG_COUNT
	.align		4
        /*004c*/ 	.byte	0x03, 0x1b
        /*004e*/ 	.short	0x00ff


	//----- nvinfo : EIATTR_NUM_BARRIERS
	.align		4
        /*0050*/ 	.byte	0x02, 0x4c
        /*0052*/ 	.byte	0x01
	.zero		1


	//----- nvinfo : EIATTR_MERCURY_ISA_VERSION
	.align		4
        /*0054*/ 	.byte	0x03, 0x5f
        /*0056*/ 	.short	0x0101


	//----- nvinfo : EIATTR_VRC_CTA_INIT_COUNT
	.align		4
        /*0058*/ 	.byte	0x02, 0x4a
	.zero		1
	.zero		1


	//----- nvinfo : EIATTR_EXIT_INSTR_OFFSETS
	.align		4
        /*005c*/ 	.byte	0x04, 0x1c
        /*005e*/ 	.short	(.L_17 - .L_16)


	//   ....[0]....
.L_16:
        /*0060*/ 	.word	0x000006b0


	//   ....[1]....
        /*0064*/ 	.word	0x00000970


	//   ....[2]....
        /*0068*/ 	.word	0x00000a00


	//----- nvinfo : EIATTR_CRS_STACK_SIZE
	.align		4
.L_17:
        /*006c*/ 	.byte	0x04, 0x1e
        /*006e*/ 	.short	(.L_19 - .L_18)
.L_18:
        /*0070*/ 	.word	0x00000000


	//----- nvinfo : EIATTR_CBANK_PARAM_SIZE
	.align		4
.L_19:
        /*0074*/ 	.byte	0x03, 0x19
        /*0076*/ 	.short	0x0020


	//----- nvinfo : EIATTR_PARAM_CBANK
	.align		4
        /*0078*/ 	.byte	0x04, 0x0a
        /*007a*/ 	.short	(.L_21 - .L_20)
	.align		4
.L_20:
        /*007c*/ 	.word	index@(.nv.constant0._Z6getMinPfmS_Pm)
        /*0080*/ 	.short	0x0380
        /*0082*/ 	.short	0x0020


	//----- nvinfo : EIATTR_SW_WAR
	.align		4
.L_21:
        /*0084*/ 	.byte	0x04, 0x36
        /*0086*/ 	.short	(.L_23 - .L_22)
.L_22:
        /*0088*/ 	.word	0x00000008
.L_23:


//--------------------- .nv.callgraph             --------------------------
	.section	.nv.callgraph,"",@"SHT_CUDA_CALLGRAPH"
	.align	4
	.sectionentsize	8
	.align		4
        /*0000*/ 	.word	0x00000000
	.align		4
        /*0004*/ 	.word	0xffffffff
	.align		4
        /*0008*/ 	.word	0x00000000
	.align		4
        /*000c*/ 	.word	0xfffffffe
	.align		4
        /*0010*/ 	.word	0x00000000
	.align		4
        /*0014*/ 	.word	0xfffffffd
	.align		4
        /*0018*/ 	.word	0x00000000
	.align		4
        /*001c*/ 	.word	0xfffffffc


//--------------------- .text._Z6getMinPfmS_Pm    --------------------------
	.section	.text._Z6getMinPfmS_Pm,"ax",@progbits
	.align	128
        .global         _Z6getMinPfmS_Pm
        .type           _Z6getMinPfmS_Pm,@function
        .size           _Z6getMinPfmS_Pm,(.L_x_11 - _Z6getMinPfmS_Pm)
        .other          _Z6getMinPfmS_Pm,@"STO_CUDA_ENTRY STV_DEFAULT"
_Z6getMinPfmS_Pm:
.text._Z6getMinPfmS_Pm:
[----:B------:R-:W-:Y:S01]  /*0000*/  LDC R1, c[0x0][0x37c] ;  /* 0x0000df00ff017b82 */ /* 0x000fe20000000800 */
[----:B------:R-:W0:Y:S01]  /*0010*/  S2R R3, SR_TID.X ;  /* 0x0000000000037919 */ /* 0x000e220000002100 */
[----:B------:R-:W1:Y:S01]  /*0020*/  LDCU.64 UR4, c[0x0][0x388] ;  /* 0x00007100ff0477ac */ /* 0x000e620008000a00 */
[----:B------:R-:W-:Y:S01]  /*0030*/  BSSY.RECONVERGENT B0, `(.L_x_0) ;  /* 0x0000029000007945 */ /* 0x000fe20003800200 */
[----:B------:R-:W-:Y:S01]  /*0040*/  IMAD.MOV.U32 R7, RZ, RZ, 0x7f800000 ;  /* 0x7f800000ff077424 */ /* 0x000fe200078e00ff */
[----:B------:R-:W0:Y:S01]  /*0050*/  S2R R0, SR_CTAID.X ;  /* 0x0000000000007919 */ /* 0x000e220000002500 */
[----:B------:R-:W2:Y:S01]  /*0060*/  LDCU.64 UR8, c[0x0][0x358] ;  /* 0x00006b00ff0877ac */ /* 0x000ea20008000a00 */
[----:B------:R-:W-:Y:S02]  /*0070*/  IMAD.MOV.U32 R16, RZ, RZ, RZ ;  /* 0x000000ffff107224 */ /* 0x000fe400078e00ff */
[----:B0-----:R-:W-:-:S04]  /*0080*/  IMAD R2, R0, 0x200, R3 ;  /* 0x0000020000027824 */ /* 0x001fc800078e0203 */
[----:B------:R-:W-:Y:S01]  /*0090*/  IMAD.MOV.U32 R14, RZ, RZ, R2 ;  /* 0x000000ffff0e7224 */ /* 0x000fe200078e0002 */
[----:B-1----:R-:W-:-:S04]  /*00a0*/  ISETP.GE.U32.AND P0, PT, R2, UR4, PT ;  /* 0x0000000402007c0c */ /* 0x002fc8000bf06070 */
[----:B------:R-:W-:-:S13]  /*00b0*/  ISETP.GE.U32.AND.EX P0, PT, RZ, UR5, PT, P0 ;  /* 0x00000005ff007c0c */ /* 0x000fda000bf06100 */
[----:B--2---:R-:W-:Y:S05]  /*00c0*/  @P0 BRA `(.L_x_1) ;  /* 0x00000000007c0947 */ /* 0x004fea0003800000 */
[----:B------:R-:W0:Y:S01]  /*00d0*/  LDCU.64 UR6, c[0x0][0x380] ;  /* 0x00007000ff0677ac */ /* 0x000e220008000a00 */
[C---:B------:R-:W-:Y:S02]  /*00e0*/  IADD3 R15, P1, PT, R2.reuse, 0x80, RZ ;  /* 0x00000080020f7810 */ /* 0x040fe40007f3e0ff */
[----:B------:R-:W-:Y:S02]  /*00f0*/  IADD3 R12, P3, PT, R2, 0x100, RZ ;  /* 0x00000100020c7810 */ /* 0x000fe40007f7e0ff */
[----:B------:R-:W-:Y:S01]  /*0100*/  ISETP.GE.U32.AND P0, PT, R15, UR4, PT ;  /* 0x000000040f007c0c */ /* 0x000fe2000bf06070 */
[----:B------:R-:W-:Y:S01]  /*0110*/  IMAD.X R17, RZ, RZ, RZ, P1 ;  /* 0x000000ffff117224 */ /* 0x000fe200008e06ff */
[----:B------:R-:W-:Y:S01]  /*0120*/  ISETP.GE.U32.AND P1, PT, R12, UR4, PT ;  /* 0x000000040c007c0c */ /* 0x000fe2000bf26070 */
[----:B------:R-:W-:Y:S01]  /*0130*/  IMAD.X R13, RZ, RZ, RZ, P3 ;  /* 0x000000ffff0d7224 */ /* 0x000fe200018e06ff */
[----:B------:R-:W-:Y:S02]  /*0140*/  IADD3 R9, P3, PT, R2, 0x180, RZ ;  /* 0x0000018002097810 */ /* 0x000fe40007f7e0ff */
[----:B------:R-:W-:-:S02]  /*0150*/  ISETP.GE.U32.AND.EX P0, PT, R17, UR5, PT, P0 ;  /* 0x0000000511007c0c */ /* 0x000fc4000bf06100 */
[----:B------:R-:W-:Y:S01]  /*0160*/  ISETP.GE.U32.AND.EX P1, PT, R13, UR5, PT, P1 ;  /* 0x000000050d007c0c */ /* 0x000fe2000bf26110 */
[----:B------:R-:W-:Y:S01]  /*0170*/  IMAD.X R11, RZ, RZ, RZ, P3 ;  /* 0x000000ffff0b7224 */ /* 0x000fe200018e06ff */
[----:B0-----:R-:W-:-:S04]  /*0180*/  LEA R4, P2, R2, UR6, 0x2 ;  /* 0x0000000602047c11 */ /* 0x001fc8000f8410ff */
[----:B------:R-:W-:Y:S02]  /*0190*/  LEA.HI.X R5, R2, UR7, RZ, 0x2, P2 ;  /* 0x0000000702057c11 */ /* 0x000fe400090f14ff */
[----:B------:R-:W-:-:S03]  /*01a0*/  ISETP.GE.U32.AND P2, PT, R9, UR4, PT ;  /* 0x0000000409007c0c */ /* 0x000fc6000bf46070 */
[----:B------:R-:W2:Y:S01]  /*01b0*/  LDG.E R7, desc[UR8][R4.64] ;  /* 0x0000000804077981 */ /* 0x000ea2000c1e1900 */
[----:B------:R-:W-:-:S03]  /*01c0*/  ISETP.GE.U32.AND.EX P2, PT, R11, UR5, PT, P2 ;  /* 0x000000050b007c0c */ /* 0x000fc6000bf46120 */
[----:B------:R-:W2:Y:S04]  /*01d0*/  @!P0 LDG.E R6, desc[UR8][R4.64+0x200] ;  /* 0x0002000804068981 */ /* 0x000ea8000c1e1900 */
[----:B------:R-:W3:Y:S06]  /*01e0*/  @!P1 LDG.E R8, desc[UR8][R4.64+0x400] ;  /* 0x0004000804089981 */ /* 0x000eec000c1e1900 */
[----:B------:R-:W4:Y:S01]  /*01f0*/  @!P2 LDG.E R10, desc[UR8][R4.64+0x600] ;  /* 0x00060008040aa981 */ /* 0x000f22000c1e1900 */
[----:B--2---:R-:W-:-:S04]  /*0200*/  @!P0 FSETP.GEU.AND P4, PT, R6, R7, PT ;  /* 0x000000070600820b */ /* 0x004fc80003f8e000 */
[----:B------:R-:W-:Y:S02]  /*0210*/  @!P0 FSEL R7, R6, R7, !P4 ;  /* 0x0000000706078208 */ /* 0x000fe40006000000 */
[----:B------:R-:W-:Y:S02]  /*0220*/  @!P0 SEL R14, R15, R2, !P4 ;  /* 0x000000020f0e8207 */ /* 0x000fe40006000000 */
[CC--:B---3--:R-:W-:Y:S02]  /*0230*/  @!P1 FSETP.GEU.AND P3, PT, R8.reuse, R7.reuse, PT ;  /* 0x000000070800920b */ /* 0x0c8fe40003f6e000 */
[----:B------:R-:W-:Y:S02]  /*0240*/  @!P0 SEL R16, R17, RZ, !P4 ;  /* 0x000000ff11108207 */ /* 0x000fe40006000000 */
[----:B------:R-:W-:Y:S02]  /*0250*/  @!P1 FSEL R7, R8, R7, !P3 ;  /* 0x0000000708079208 */ /* 0x000fe40005800000 */
[----:B------:R-:W-:-:S02]  /*0260*/  @!P1 SEL R14, R12, R14, !P3 ;  /* 0x0000000e0c0e9207 */ /* 0x000fc40005800000 */
[CC--:B----4-:R-:W-:Y:S02]  /*0270*/  @!P2 FSETP.GEU.AND P0, PT, R10.reuse, R7.reuse, PT ;  /* 0x000000070a00a20b */ /* 0x0d0fe40003f0e000 */
[----:B------:R-:W-:Y:S02]  /*0280*/  @!P1 SEL R16, R13, R16, !P3 ;  /* 0x000000100d109207 */ /* 0x000fe40005800000 */
[----:B------:R-:W-:Y:S02]  /*0290*/  @!P2 FSEL R7, R10, R7, !P0 ;  /* 0x000000070a07a208 */ /* 0x000fe40004000000 */
[----:B------:R-:W-:Y:S02]  /*02a0*/  @!P2 SEL R14, R9, R14, !P0 ;  /* 0x0000000e090ea207 */ /* 0x000fe40004000000 */
[----:B------:R-:W-:-:S07]  /*02b0*/  @!P2 SEL R16, R11, R16, !P0 ;  /* 0x000000100b10a207 */ /* 0x000fce0004000000 */
.L_x_1:
[----:B------:R-:W-:Y:S05]  /*02c0*/  BSYNC.RECONVERGENT B0 ;  /* 0x0000000000007941 */ /* 0x000fea0003800200 */
.L_x_0:
[----:B------:R-:W0:Y:S01]  /*02d0*/  S2UR UR6, SR_CgaCtaId ;  /* 0x00000000000679c3 */ /* 0x000e220000008800 */
[----:B------:R-:W-:Y:S01]  /*02e0*/  UMOV UR4, 0x400 ;  /* 0x0000040000047882 */ /* 0x000fe20000000000 */
[C---:B------:R-:W-:Y:S01]  /*02f0*/  ISETP.GT.U32.AND P1, PT, R3.reuse, 0x1ff, PT ;  /* 0x000001ff0300780c */ /* 0x040fe20003f24070 */
[----:B------:R-:W-:Y:S01]  /*0300*/  UIADD3 UR5, UPT, UPT, UR4, 0x200, URZ ;  /* 0x0000020004057890 */ /* 0x000fe2000fffe0ff */
[C---:B------:R-:W-:Y:S01]  /*0310*/  ISETP.GT.U32.AND P0, PT, R3.reuse, 0xff, PT ;  /* 0x000000ff0300780c */ /* 0x040fe20003f04070 */
[----:B------:R-:W-:Y:S01]  /*0320*/  IMAD.MOV.U32 R6, RZ, RZ, R14 ;  /* 0x000000ffff067224 */ /* 0x000fe200078e000e */
[C---:B------:R-:W-:Y:S01]  /*0330*/  ISETP.GT.U32.AND P3, PT, R3.reuse, 0x7f, PT ;  /* 0x0000007f0300780c */ /* 0x040fe20003f64070 */
[----:B------:R-:W-:Y:S01]  /*0340*/  BSSY.RECONVERGENT B0, `(.L_x_2) ;  /* 0x0000017000007945 */ /* 0x000fe20003800200 */
[----:B------:R-:W1:Y:S01]  /*0350*/  LDC R2, c[0x0][0x360] ;  /* 0x0000d800ff027b82 */ /* 0x000e620000000800 */
[C---:B------:R-:W-:Y:S02]  /*0360*/  ISETP.GT.U32.AND P2, PT, R3.reuse, 0x3f, PT ;  /* 0x0000003f0300780c */ /* 0x040fe40003f44070 */
[----:B------:R-:W-:Y:S01]  /*0370*/  ISETP.GT.U32.AND P4, PT, R3, 0x1f, PT ;  /* 0x0000001f0300780c */ /* 0x000fe20003f84070 */
[----:B0-----:R-:W-:-:S02]  /*0380*/  ULEA UR4, UR6, UR4, 0x18 ;  /* 0x0000000406047291 */ /* 0x001fc4000f8ec0ff */
[----:B------:R-:W-:-:S04]  /*0390*/  ULEA UR5, UR6, UR5, 0x18 ;  /* 0x0000000506057291 */ /* 0x000fc8000f8ec0ff */
[C---:B------:R-:W-:Y:S02]  /*03a0*/  LEA R4, R3.reuse, UR4, 0x2 ;  /* 0x0000000403047c11 */ /* 0x040fe4000f8e10ff */
[C---:B-1----:R-:W-:Y:S02]  /*03b0*/  ISETP.LT.U32.OR P1, PT, R2.reuse, 0x400, P1 ;  /* 0x000004000200780c */ /* 0x042fe40000f21470 */
[C---:B------:R-:W-:Y:S01]  /*03c0*/  ISETP.LT.U32.OR P0, PT, R2.reuse, 0x200, P0 ;  /* 0x000002000200780c */ /* 0x040fe20000701470 */
[----:B------:R0:W-:Y:S01]  /*03d0*/  STS [R4], R7 ;  /* 0x0000000704007388 */ /* 0x0001e20000000800 */
[C---:B------:R-:W-:Y:S02]  /*03e0*/  ISETP.LT.U32.OR P3, PT, R2.reuse, 0x100, P3 ;  /* 0x000001000200780c */ /* 0x040fe40001f61470 */
[----:B------:R-:W-:Y:S02]  /*03f0*/  ISETP.LT.U32.OR P2, PT, R2, 0x80, P2 ;  /* 0x000000800200780c */ /* 0x000fe40001741470 */
[----:B------:R-:W-:Y:S01]  /*0400*/  LEA R2, R3, UR5, 0x3 ;  /* 0x0000000503027c11 */ /* 0x000fe2000f8e18ff */
[----:B0-----:R-:W-:-:S05]  /*0410*/  IMAD.MOV.U32 R7, RZ, RZ, R16 ;  /* 0x000000ffff077224 */ /* 0x001fca00078e0010 */
[----:B------:R0:W-:Y:S01]  /*0420*/  STS.64 [R2], R6 ;  /* 0x0000000602007388 */ /* 0x0001e20000000a00 */
[----:B------:R-:W-:Y:S06]  /*0430*/  BAR.SYNC.DEFER_BLOCKING 0x0 ;  /* 0x0000000000007b1d */ /* 0x000fec0000010000 */
[----:B------:R-:W-:Y:S05]  /*0440*/  @P1 BRA `(.L_x_3) ;  /* 0x0000000000181947 */ /* 0x000fea0003800000 */
[----:B------:R-:W-:Y:S04]  /*0450*/  LDS R5, [R4+0x800] ;  /* 0x0008000004057984 */ /* 0x000fe80000000800 */
[----:B0-----:R-:W0:Y:S02]  /*0460*/  LDS R6, [R4] ;  /* 0x0000000004067984 */ /* 0x001e240000000800 */
[----:B0-----:R-:W-:-:S13]  /*0470*/  FSETP.GEU.AND P1, PT, R5, R6, PT ;  /* 0x000000060500720b */ /* 0x001fda0003f2e000 */
[----:B------:R-:W-:Y:S04]  /*0480*/  @!P1 STS [R4], R5 ;  /* 0x0000000504009388 */ /* 0x000fe80000000800 */
[----:B------:R-:W0:Y:S04]  /*0490*/  @!P1 LDS.64 R6, [R2+0x1000] ;  /* 0x0010000002069984 */ /* 0x000e280000000a00 */
[----:B0-----:R1:W-:Y:S02]  /*04a0*/  @!P1 STS.64 [R2], R6 ;  /* 0x0000000602009388 */ /* 0x0013e40000000a00 */
.L_x_3:
[----:B------:R-:W-:Y:S05]  /*04b0*/  BSYNC.RECONVERGENT B0 ;  /* 0x0000000000007941 */ /* 0x000fea0003800200 */
.L_x_2:
[----:B------:R-:W-:Y:S06]  /*04c0*/  BAR.SYNC.DEFER_BLOCKING 0x0 ;  /* 0x0000000000007b1d */ /* 0x000fec0000010000 */
[----:B------:R-:W-:Y:S04]  /*04d0*/  BSSY.RECONVERGENT B0, `(.L_x_4) ;  /* 0x0000008000007945 */ /* 0x000fe80003800200 */
[----:B------:R-:W-:Y:S05]  /*04e0*/  @P0 BRA `(.L_x_5) ;  /* 0x0000000000180947 */ /* 0x000fea0003800000 */
[----:B------:R-:W-:Y:S04]  /*04f0*/  LDS R5, [R4+0x400] ;  /* 0x0004000004057984 */ /* 0x000fe80000000800 */
[----:B01----:R-:W0:Y:S02]  /*0500*/  LDS R6, [R4] ;  /* 0x0000000004067984 */ /* 0x003e240000000800 */
[----:B0-----:R-:W-:-:S13]  /*0510*/  FSETP.GEU.AND P0, PT, R5, R6, PT ;  /* 0x000000060500720b */ /* 0x001fda0003f0e000 */
[----:B------:R-:W-:Y:S04]  /*0520*/  @!P0 STS [R4], R5 ;  /* 0x0000000504008388 */ /* 0x000fe80000000800 */
[----:B------:R-:W0:Y:S04]  /*0530*/  @!P0 LDS.64 R6, [R2+0x800] ;  /* 0x0008000002068984 */ /* 0x000e280000000a00 */
[----:B0-----:R2:W-:Y:S02]  /*0540*/  @!P0 STS.64 [R2], R6 ;  /* 0x0000000602008388 */ /* 0x0015e40000000a00 */
.L_x_5:
[----:B------:R-:W-:Y:S05]  /*0550*/  BSYNC.RECONVERGENT B0 ;  /* 0x0000000000007941 */ /* 0x000fea0003800200 */
.L_x_4:
[----:B------:R-:W-:Y:S06]  /*0560*/  BAR.SYNC.DEFER_BLOCKING 0x0 ;  /* 0x0000000000007b1d */ /* 0x000fec0000010000 */
[----:B------:R-:W-:Y:S04]  /*0570*/  BSSY.RECONVERGENT B0, `(.L_x_6) ;  /* 0x0000008000007945 */ /* 0x000fe80003800200 */
[----:B------:R-:W-:Y:S05]  /*0580*/  @P3 BRA `(.L_x_7) ;  /* 0x0000000000183947 */ /* 0x000fea0003800000 */
[----:B------:R-:W-:Y:S04]  /*0590*/  LDS R5, [R4+0x200] ;  /* 0x0002000004057984 */ /* 0x000fe80000000800 */
[----:B012---:R-:W0:Y:S02]  /*05a0*/  LDS R6, [R4] ;  /* 0x0000000004067984 */ /* 0x007e240000000800 */
[----:B0-----:R-:W-:-:S13]  /*05b0*/  FSETP.GEU.AND P0, PT, R5, R6, PT ;  /* 0x000000060500720b */ /* 0x001fda0003f0e000 */
[----:B------:R-:W-:Y:S04]  /*05c0*/  @!P0 STS [R4], R5 ;  /* 0x0000000504008388 */ /* 0x000fe80000000800 */
[----:B------:R-:W0:Y:S04]  /*05d0*/  @!P0 LDS.64 R6, [R2+0x400] ;  /* 0x0004000002068984 */ /* 0x000e280000000a00 */
[----:B0-----:R3:W-:Y:S02]  /*05e0*/  @!P0 STS.64 [R2], R6 ;  /* 0x0000000602008388 */ /* 0x0017e40000000a00 */
.L_x_7:
[----:B------:R-:W-:Y:S05]  /*05f0*/  BSYNC.RECONVERGENT B0 ;  /* 0x0000000000007941 */ /* 0x000fea0003800200 */
.L_x_6:
[----:B------:R-:W-:Y:S06]  /*0600*/  BAR.SYNC.DEFER_BLOCKING 0x0 ;  /* 0x0000000000007b1d */ /* 0x000fec0000010000 */
[----:B------:R-:W-:Y:S04]  /*0610*/  BSSY.RECONVERGENT B0, `(.L_x_8) ;  /* 0x0000008000007945 */ /* 0x000fe80003800200 */
[----:B------:R-:W-:Y:S05]  /*0620*/  @P2 BRA `(.L_x_9) ;  /* 0x0000000000182947 */ /* 0x000fea0003800000 */
[----:B------:R-:W-:Y:S04]  /*0630*/  LDS R5, [R4+0x100] ;  /* 0x0001000004057984 */ /* 0x000fe80000000800 */
[----:B0123--:R-:W0:Y:S02]  /*0640*/  LDS R6, [R4] ;  /* 0x0000000004067984 */ /* 0x00fe240000000800 */
[----:B0-----:R-:W-:-:S13]  /*0650*/  FSETP.GEU.AND P0, PT, R5, R6, PT ;  /* 0x000000060500720b */ /* 0x001fda0003f0e000 */
[----:B------:R-:W-:Y:S04]  /*0660*/  @!P0 STS [R4], R5 ;  /* 0x0000000504008388 */ /* 0x000fe80000000800 */
[----:B------:R-:W0:Y:S04]  /*0670*/  @!P0 LDS.64 R6, [R2+0x200] ;  /* 0x0002000002068984 */ /* 0x000e280000000a00 */
[----:B0-----:R4:W-:Y:S02]  /*0680*/  @!P0 STS.64 [R2], R6 ;  /* 0x0000000602008388 */ /* 0x0019e40000000a00 */
.L_x_9:
[----:B------:R-:W-:Y:S05]  /*0690*/  BSYNC.RECONVERGENT B0 ;  /* 0x0000000000007941 */ /* 0x000fea0003800200 */
.L_x_8:
[----:B------:R-:W-:Y:S06]  /*06a0*/  BAR.SYNC.DEFER_BLOCKING 0x0 ;  /* 0x0000000000007b1d */ /* 0x000fec0000010000 */
[----:B------:R-:W-:Y:S05]  /*06b0*/  @P4 EXIT ;  /* 0x000000000000494d */ /* 0x000fea0003800000 */
[----:B------:R-:W-:Y:S01]  /*06c0*/  LDS R5, [R4+0x80] ;  /* 0x0000800004057984 */ /* 0x000fe20000000800 */
[----:B------:R-:W-:-:S03]  /*06d0*/  ISETP.NE.AND P1, PT, R3, RZ, PT ;  /* 0x000000ff0300720c */ /* 0x000fc60003f25270 */
[----:B01234-:R-:W0:Y:S02]  /*06e0*/  LDS R6, [R4] ;  /* 0x0000000004067984 */ /* 0x01fe240000000800 */
[----:B0-----:R-:W-:-:S13]  /*06f0*/  FSETP.GEU.AND P0, PT, R5, R6, PT ;  /* 0x000000060500720b */ /* 0x001fda0003f0e000 */
[----:B------:R-:W0:Y:S04]  /*0700*/  @!P0 LDS R5, [R4+0x80] ;  /* 0x0000800004058984 */ /* 0x000e280000000800 */
[----:B0-----:R-:W-:Y:S04]  /*0710*/  @!P0 STS [R4], R5 ;  /* 0x0000000504008388 */ /* 0x001fe80000000800 */
[----:B------:R-:W0:Y:S04]  /*0720*/  @!P0 LDS.64 R6, [R2+0x100] ;  /* 0x0001000002068984 */ /* 0x000e280000000a00 */
[----:B0-----:R-:W-:Y:S04]  /*0730*/  @!P0 STS.64 [R2], R6 ;  /* 0x0000000602008388 */ /* 0x001fe80000000a00 */
[----:B------:R-:W-:Y:S04]  /*0740*/  LDS R8, [R4+0x40] ;  /* 0x0000400004087984 */ /* 0x000fe80000000800 */
[----:B------:R-:W0:Y:S02]  /*0750*/  LDS R9, [R4] ;  /* 0x0000000004097984 */ /* 0x000e240000000800 */
        /* <DEDUP_REMOVED lines=32> */
[----:B0-----:R0:W-:Y:S01]  /*0960*/  @!P0 STS.64 [R2], R8 ;  /* 0x0000000802008388 */ /* 0x0011e20000000a00 */
[----:B------:R-:W-:Y:S05]  /*0970*/  @P1 EXIT ;  /* 0x000000000000194d */ /* 0x000fea0003800000 */
[----:B0-----:R-:W0:Y:S01]  /*0980*/  LDS R9, [UR4] ;  /* 0x00000004ff097984 */ /* 0x001e220008000800 */
[----:B------:R-:W1:Y:S03]  /*0990*/  LDC.64 R2, c[0x0][0x390] ;  /* 0x0000e400ff027b82 */ /* 0x000e660000000a00 */
[----:B------:R-:W2:Y:S05]  /*09a0*/  LDS.64 R4, [UR4+0x200] ;  /* 0x00020004ff047984 */ /* 0x000eaa0008000a00 */
[----:B------:R-:W3:Y:S01]  /*09b0*/  LDC.64 R6, c[0x0][0x398] ;  /* 0x0000e600ff067b82 */ /* 0x000ee20000000a00 */
[----:B-1----:R-:W-:-:S04]  /*09c0*/  IMAD.WIDE.U32 R2, R0, 0x4, R2 ;  /* 0x0000000400027825 */ /* 0x002fc800078e0002 */
[----:B---3--:R-:W-:Y:S01]  /*09d0*/  IMAD.WIDE.U32 R6, R0, 0x8, R6 ;  /* 0x0000000800067825 */ /* 0x008fe200078e0006 */
[----:B0-----:R-:W-:Y:S04]  /*09e0*/  STG.E desc[UR8][R2.64], R9 ;  /* 0x0000000902007986 */ /* 0x001fe8000c101908 */
[----:B--2---:R-:W-:Y:S01]  /*09f0*/  STG.E.64 desc[UR8][R6.64], R4 ;  /* 0x0000000406007986 */ /* 0x004fe2000c101b08 */
[----:B------:R-:W-:Y:S05]  /*0a00*/  EXIT ;  /* 0x000000000000794d */ /* 0x000fea0003800000 */
.L_x_10:
[----:B------:R-:W-:-:S00]  /*0a10*/  BRA `(.L_x_10) ;  /* 0xfffffffc00fc7947 */ /* 0x000fc0000383ffff */
[----:B------:R-:W-:-:S00]  /*0a20*/  NOP ;  /* 0x0000000000007918 */ /* 0x000fc00000000000 */
        /* <DEDUP_REMOVED lines=13> */
.L_x_11:


//--------------------- .nv.shared._Z6getMinPfmS_Pm --------------------------
	.section	.nv.shared._Z6getMinPfmS_Pm,"aw",@nobits
	.sectionflags	@""
	.align	8
.nv.shared._Z6getMinPfmS_Pm:
	.zero		2560


//--------------------- .nv.shared.reserved.0     --------------------------
	.section	.nv.shared.reserved.0,"aw",@nobits
	.weak		__nv_reservedSMEM_offset_0_alias
	.size		__nv_reservedSMEM_offset_0_alias, 0, 64
	.other		__nv_reservedSMEM_offset_0_alias,@"STO_CUDA_RESERVED_SHARED STV_DEFAULT"
__nv_reservedSMEM_offset_0_alias:
	.zero		0
	.zero		64


//--------------------- .nv.constant0._Z6getMinPfmS_Pm --------------------------
	.section	.nv.constant0._Z6getMinPfmS_Pm,"a",@progbits
	.sectionflags	@""
	.align	4
.nv.constant0._Z6getMinPfmS_Pm:
	.zero		928


//--------------------- SYMBOLS --------------------------

	.type		.nv.reservedSmem.offset0,@object
	.size		.nv.reservedSmem.offset0,0x4
	.type		.nv.reservedSmem.cap,@object
	.size		.nv.reservedSmem.cap,0x4
